//
// Generated by NVIDIA NVVM Compiler
//
// Compiler Build ID: CL-36424714
// Cuda compilation tools, release 13.0, V13.0.88
// Based on NVVM 20.0.0
//

.version 9.0
.target sm_100
.address_size 64

	// .globl	_Z6kernelv
.extern .func  (.param .b32 func_retval0) vprintf
(
	.param .b64 vprintf_param_0,
	.param .b64 vprintf_param_1
)
;
.global .align 1 .b8 $str[13] = {72, 101, 108, 108, 111, 32, 87, 111, 114, 108, 100, 33};

.visible .entry _Z6kernelv()
{
	.reg .b32 	%r<3>;
	.reg .b64 	%rd<3>;

	mov.u64 	%rd1, $str;
	cvta.global.u64 	%rd2, %rd1;
	{ // callseq 0, 0
	.param .b64 param0;
	st.param.b64 	[param0], %rd2;
	.param .b64 param1;
	st.param.b64 	[param1], 0;
	.param .b32 retval0;
	call.uni (retval0), 
	vprintf, 
	(
	param0, 
	param1
	);
	ld.param.b32 	%r1, [retval0];
	} // callseq 0
	ret;

}


// ===== COMPILED SASS (sm_100) =====

	.target	sm_100

	.elftype	@"ET_EXEC"


//--------------------- .note.nv.tkinfo           --------------------------
	.section	.note.nv.tkinfo,"",@"SHT_NOTE"
	.sectionflags	@"SHF_NOTE_NV_TKINFO"
	.tkinfo
        /*0018*/ 	.word	0x00000002
        /*0030*/ 	.string	""
        /*0030*/ 	.string	"ptxas"
        /*0030*/ 	.string	"Cuda compilation tools, release 13.0, V13.0.88"
        /*0030*/ 	.string	"Build cuda_13.0.r13.0/compiler.36424714_0"
        /*0030*/ 	.string	"-arch sm_100 -m 64 "



//--------------------- .note.nv.cuinfo           --------------------------
	.section	.note.nv.cuinfo,"",@"SHT_NOTE"
	.sectionflags	@"SHF_NOTE_NV_CUINFO"
        /*0018*/ 	.short	0x0002
        /*001a*/ 	.short	0x0064
        /*001c*/ 	.short	0x0082
	.zero		2


//--------------------- .nv.info                  --------------------------
	.section	.nv.info,"",@"SHT_CUDA_INFO"
	.align	4


	//----- nvinfo : EIATTR_REGCOUNT
	.align		4
        /*0000*/ 	.byte	0x04, 0x2f
        /*0002*/ 	.short	(.L_2 - .L_1)
	.align		4
.L_1:
        /*0004*/ 	.word	index@(_Z6kernelv)
        /*0008*/ 	.word	0x00000018


	//----- nvinfo : EIATTR_FRAME_SIZE
	.align		4
.L_2:
        /*000c*/ 	.byte	0x04, 0x11
        /*000e*/ 	.short	(.L_4 - .L_3)
	.align		4
.L_3:
        /*0010*/ 	.word	index@(_Z6kernelv)
        /*0014*/ 	.word	0x00000000


	//----- nvinfo : EIATTR_MIN_STACK_SIZE
	.align		4
.L_4:
        /*0018*/ 	.byte	0x04, 0x12
        /*001a*/ 	.short	(.L_6 - .L_5)
	.align		4
.L_5:
        /*001c*/ 	.word	index@(_Z6kernelv)
        /*0020*/ 	.word	0x00000000
.L_6:


//--------------------- .nv.compat                --------------------------
	.section	.nv.compat,"",@"SHT_CUDA_COMPAT_INFO"
	.align	4
        /*0000*/ 	.byte	0x02, 0x09, 0x00, 0x00, 0x02, 0x02, 0x01, 0x00, 0x02, 0x05, 0x05, 0x00, 0x03, 0x07, 0x01, 0x01
        /*0010*/ 	.byte	0x02, 0x03, 0x00, 0x00, 0x02, 0x06, 0x01, 0x00, 0x04, 0x0b, 0x08, 0x00, 0x09, 0x00, 0x00, 0x00
        /*0020*/ 	.byte	0x00, 0x00, 0x00, 0x00


//--------------------- .nv.info._Z6kernelv       --------------------------
	.section	.nv.info._Z6kernelv,"",@"SHT_CUDA_INFO"
	.sectionflags	@""
	.align	4


	//----- nvinfo : EIATTR_CUDA_API_VERSION
	.align		4
        /*0000*/ 	.byte	0x04, 0x37
        /*0002*/ 	.short	(.L_8 - .L_7)
.L_7:
        /*0004*/ 	.word	0x00000082


	//----- nvinfo : EIATTR_SPARSE_MMA_MASK
	.align		4
.L_8:
        /*0008*/ 	.byte	0x03, 0x50
        /*000a*/ 	.short	0x0000


	//----- nvinfo : EIATTR_MAXREG_COUNT
	.align		4
        /*000c*/ 	.byte	0x03, 0x1b
        /*000e*/ 	.short	0x00ff


	//----- nvinfo : EIATTR_EXTERNS
	.align		4
        /*0010*/ 	.byte	0x04, 0x0f
        /*0012*/ 	.short	(.L_10 - .L_9)


	//   ....[0]....
	.align		4
.L_9:
        /*0014*/ 	.word	index@(vprintf)


	//----- nvinfo : EIATTR_MERCURY_ISA_VERSION
	.align		4
.L_10:
        /*0018*/ 	.byte	0x03, 0x5f
        /*001a*/ 	.short	0x0101


	//----- nvinfo : EIATTR_VRC_CTA_INIT_COUNT
	.align		4
        /*001c*/ 	.byte	0x02, 0x4a
	.zero		1
	.zero		1


	//----- nvinfo : EIATTR_SYSCALL_OFFSETS
	.align		4
        /*0020*/ 	.byte	0x04, 0x46
        /*0022*/ 	.short	(.L_12 - .L_11)


	//   ....[0]....
.L_11:
        /*0024*/ 	.word	0x00000080


	//----- nvinfo : EIATTR_EXIT_INSTR_OFFSETS
	.align		4
.L_12:
        /*0028*/ 	.byte	0x04, 0x1c
        /*002a*/ 	.short	(.L_14 - .L_13)


	//   ....[0]....
.L_13:
        /*002c*/ 	.word	0x00000090


	//----- nvinfo : EIATTR_SW_WAR
	.align		4
.L_14:
        /*0030*/ 	.byte	0x04, 0x36
        /*0032*/ 	.short	(.L_16 - .L_15)
.L_15:
        /*0034*/ 	.word	0x00000008
.L_16:


//--------------------- .nv.callgraph             --------------------------
	.section	.nv.callgraph,"",@"SHT_CUDA_CALLGRAPH"
	.align	4
	.sectionentsize	8
	.align		4
        /*0000*/ 	.word	0x00000000
	.align		4
        /*0004*/ 	.word	0xffffffff
	.align		4
        /*0008*/ 	.word	index@(_Z6kernelv)
	.align		4
        /*000c*/ 	.word	index@(vprintf)
	.align		4
        /*0010*/ 	.word	0x00000000
	.align		4
        /*0014*/ 	.word	0xfffffffe
	.align		4
        /*0018*/ 	.word	0x00000000
	.align		4
        /*001c*/ 	.word	0xfffffffd
	.align		4
        /*0020*/ 	.word	0x00000000
	.align		4
        /*0024*/ 	.word	0xfffffffc


//--------------------- .nv.constant4             --------------------------
	.section	.nv.constant4,"a",@progbits
	.align	8
	.align		8
.nv.constant4:
        /*0000*/ 	.dword	vprintf
	.align		8
        /*0008*/ 	.dword	$str


//--------------------- .text._Z6kernelv          --------------------------
	.section	.text._Z6kernelv,"ax",@progbits
	.align	128
        .global         _Z6kernelv
        .type           _Z6kernelv,@function
        .size           _Z6kernelv,(.L_x_2 - _Z6kernelv)
        .other          _Z6kernelv,@"STO_CUDA_ENTRY STV_DEFAULT"
_Z6kernelv:
.text._Z6kernelv:
[----:B------:R-:W0:Y:S01]  /*0000*/  LDC R1, c[0x0][0x37c] ;  /* 0x0000df00ff017b82 */ /* 0x000e220000000800 */
[----:B------:R-:W-:Y:S01]  /*0010*/  MOV R0, 0x0 ;  /* 0x0000000000007802 */ /* 0x000fe20000000f00 */
[----:B------:R-:W1:Y:S01]  /*0020*/  LDCU.64 UR4, c[0x4][0x8] ;  /* 0x01000100ff0477ac */ /* 0x000e620008000a00 */
[----:B------:R-:W-:-:S05]  /*0030*/  CS2R R6, SRZ ;  /* 0x0000000000067805 */ /* 0x000fca000001ff00 */
[----:B------:R2:W3:Y:S01]  /*0040*/  LDC.64 R2, c[0x4][R0] ;  /* 0x0100000000027b82 */ /* 0x0004e20000000a00 */
[----:B-1----:R-:W-:Y:S02]  /*0050*/  IMAD.U32 R4, RZ, RZ, UR4 ;  /* 0x00000004ff047e24 */ /* 0x002fe4000f8e00ff */
[----:B--2---:R-:W-:-:S07]  /*0060*/  IMAD.U32 R5, RZ, RZ, UR5 ;  /* 0x00000005ff057e24 */ /* 0x004fce000f8e00ff */
[----:B------:R-:W-:-:S07]  /*0070*/  LEPC R20, `(.L_x_0) ;  /* 0x000000001014794e */ /* 0x000fce0000000000 */
[----:B0--3--:R-:W-:Y:S05]  /*0080*/  CALL.ABS.NOINC R2 ;  /* 0x0000000002007343 */ /* 0x009fea0003c00000 */
.L_x_0:
[----:B------:R-:W-:Y:S05]  /*0090*/  EXIT ;  /* 0x000000000000794d */ /* 0x000fea0003800000 */
.L_x_1:
[----:B------:R-:W-:-:S00]  /*00a0*/  BRA `(.L_x_1) ;  /* 0xfffffffc00fc7947 */ /* 0x000fc0000383ffff */
[----:B------:R-:W-:-:S00]  /*00b0*/  NOP ;  /* 0x0000000000007918 */ /* 0x000fc00000000000 */
        /* <DEDUP_REMOVED lines=12> */
.L_x_2:


//--------------------- .nv.global.init           --------------------------
	.section	.nv.global.init,"aw",@progbits
.nv.global.init:
	.type		$str,@object
	.size		$str,(.L_0 - $str)
$str:
        /*0000*/ 	.byte	0x48, 0x65, 0x6c, 0x6c, 0x6f, 0x20, 0x57, 0x6f, 0x72, 0x6c, 0x64, 0x21, 0x00
.L_0:


//--------------------- .nv.shared.reserved.0     --------------------------
	.section	.nv.shared.reserved.0,"aw",@nobits
	.weak		__nv_reservedSMEM_offset_0_alias
	.size		__nv_reservedSMEM_offset_0_alias, 0, 64
	.other		__nv_reservedSMEM_offset_0_alias,@"STO_CUDA_RESERVED_SHARED STV_DEFAULT"
__nv_reservedSMEM_offset_0_alias:
	.zero		0
	.zero		64


//--------------------- .nv.constant0._Z6kernelv  --------------------------
	.section	.nv.constant0._Z6kernelv,"a",@progbits
	.sectionflags	@""
	.align	4
.nv.constant0._Z6kernelv:
	.zero		896


//--------------------- SYMBOLS --------------------------

	.type		.nv.reservedSmem.offset0,@object
	.size		.nv.reservedSmem.offset0,0x4
	.type		vprintf,@function
